//
// Generated by NVIDIA NVVM Compiler
//
// Compiler Build ID: CL-36424714
// Cuda compilation tools, release 13.0, V13.0.88
// Based on NVVM 20.0.0
//

.version 9.0
.target sm_100
.address_size 64

	// .globl	_Z6kernelPKfS0_Pf
// _ZZ6kernelPKfS0_PfE4tmpA has been demoted
// _ZZ6kernelPKfS0_PfE4tmpB has been demoted

.visible .entry _Z6kernelPKfS0_Pf(
	.param .u64 .ptr .align 1 _Z6kernelPKfS0_Pf_param_0,
	.param .u64 .ptr .align 1 _Z6kernelPKfS0_Pf_param_1,
	.param .u64 .ptr .align 1 _Z6kernelPKfS0_Pf_param_2
)
{
	.reg .pred 	%p<82>;
	.reg .b16 	%rs<121>;
	.reg .b32 	%r<122>;
	.reg .b32 	%f<15>;
	.reg .b64 	%rd<113>;
	.reg .b64 	%fd<13>;
	// demoted variable
	.shared .align 1 .b8 _ZZ6kernelPKfS0_PfE4tmpA[512];
	// demoted variable
	.shared .align 1 .b8 _ZZ6kernelPKfS0_PfE4tmpB[256];
	ld.param.u64 	%rd38, [_Z6kernelPKfS0_Pf_param_0];
	ld.param.u64 	%rd39, [_Z6kernelPKfS0_Pf_param_1];
	ld.param.u64 	%rd37, [_Z6kernelPKfS0_Pf_param_2];
	cvta.to.global.u64 	%rd111, %rd38;
	cvta.to.global.u64 	%rd112, %rd39;
	mov.u32 	%r1, %tid.x;
	setp.gt.u32 	%p1, %r1, 31;
	@%p1 bra 	$L__BB0_54;
	mov.u32 	%r2, %ntid.x;
	add.s32 	%r3, %r1, %r2;
	max.u32 	%r20, %r3, 512;
	setp.lt.u32 	%p2, %r3, 512;
	selp.u32 	%r21, 1, 0, %p2;
	add.s32 	%r22, %r3, %r21;
	sub.s32 	%r23, %r20, %r22;
	div.u32 	%r24, %r23, %r2;
	add.s32 	%r4, %r24, %r21;
	and.b32  	%r25, %r4, 1;
	setp.eq.b32 	%p3, %r25, 1;
	mov.u32 	%r119, %r1;
	@%p3 bra 	$L__BB0_10;
	mul.wide.u32 	%rd40, %r1, 4;
	add.s64 	%rd41, %rd111, %rd40;
	ld.global.u32 	%r26, [%rd41];
	and.b32  	%r27, %r26, 2147483647;
	setp.gt.u32 	%p4, %r27, 2139095040;
	selp.b32 	%r28, 2147483647, %r26, %p4;
	mov.b32 	%f1, %r28;
	cvt.f64.f32 	%fd1, %f1;
	mov.b64 	%rd3, %fd1;
	shr.u64 	%rd42, %rd3, 52;
	cvt.u16.u64 	%rs1, %rd42;
	shr.u64 	%rd43, %rd3, 49;
	cvt.u16.u64 	%rs38, %rd43;
	and.b16  	%rs2, %rs38, 7;
	abs.f64 	%fd2, %fd1;
	mov.b64 	%rd4, %fd2;
	setp.lt.u64 	%p5, %rd4, 4562146422526312449;
	mov.b16 	%rs115, 0;
	@%p5 bra 	$L__BB0_9;
	setp.gt.u64 	%p6, %rd4, 4646870390516219904;
	mov.b16 	%rs115, 127;
	@%p6 bra 	$L__BB0_9;
	setp.lt.u64 	%p7, %rd4, 4580160821035794432;
	@%p7 bra 	$L__BB0_6;
	shl.b16 	%rs40, %rs1, 3;
	or.b16  	%rs41, %rs40, %rs2;
	and.b64  	%rd44, %rd3, 562949953421311;
	setp.gt.u64 	%p8, %rd44, 281474976710656;
	and.b64  	%rd45, %rd3, 1125899906842623;
	setp.eq.s64 	%p9, %rd45, 844424930131968;
	or.pred  	%p10, %p8, %p9;
	selp.u16 	%rs42, 1, 0, %p10;
	add.s16 	%rs43, %rs41, %rs42;
	add.s16 	%rs115, %rs43, 64;
	bra.uni 	$L__BB0_9;
$L__BB0_6:
	sub.s16 	%rs44, -7, %rs1;
	or.b16  	%rs45, %rs2, 8;
	cvt.u32.u16 	%r29, %rs45;
	cvt.u32.u16 	%r30, %rs44;
	and.b32  	%r31, %r30, 255;
	shr.u32 	%r5, %r29, %r31;
	or.b64  	%rd46, %rd3, 4503599627370496;
	mov.b64 	%rd47, 562949953421312;
	shl.b64 	%rd48, %rd47, %r31;
	add.s64 	%rd49, %rd48, -1;
	and.b64  	%rd5, %rd49, %rd46;
	mov.b64 	%rd50, 281474976710656;
	shl.b64 	%rd6, %rd50, %r31;
	setp.gt.u64 	%p11, %rd5, %rd6;
	@%p11 bra 	$L__BB0_8;
	cvt.u16.u32 	%rs115, %r5;
	setp.ne.s64 	%p12, %rd5, %rd6;
	and.b32  	%r33, %r5, 1;
	setp.eq.b32 	%p13, %r33, 1;
	not.pred 	%p14, %p13;
	or.pred  	%p15, %p12, %p14;
	@%p15 bra 	$L__BB0_9;
$L__BB0_8:
	cvt.u16.u32 	%rs46, %r5;
	add.s16 	%rs115, %rs46, 1;
$L__BB0_9:
	shr.u64 	%rd51, %rd3, 56;
	cvt.u16.u64 	%rs47, %rd51;
	and.b16  	%rs48, %rs47, 128;
	or.b16  	%rs49, %rs115, %rs48;
	mov.u32 	%r34, _ZZ6kernelPKfS0_PfE4tmpA;
	add.s32 	%r35, %r34, %r1;
	st.shared.u8 	[%r35], %rs49;
	mov.u32 	%r119, %r3;
$L__BB0_10:
	setp.eq.s32 	%p16, %r4, 0;
	@%p16 bra 	$L__BB0_27;
	mul.wide.u32 	%rd7, %r119, 4;
	mul.wide.u32 	%rd8, %r2, 8;
	add.s32 	%r36, %r2, %r119;
	mul.wide.u32 	%rd9, %r36, 4;
	mov.u32 	%r37, _ZZ6kernelPKfS0_PfE4tmpA;
	add.s32 	%r7, %r37, %r2;
$L__BB0_12:
	add.s64 	%rd52, %rd111, %rd7;
	ld.global.u32 	%r38, [%rd52];
	and.b32  	%r39, %r38, 2147483647;
	setp.gt.u32 	%p17, %r39, 2139095040;
	selp.b32 	%r40, 2147483647, %r38, %p17;
	mov.b32 	%f2, %r40;
	cvt.f64.f32 	%fd3, %f2;
	mov.b64 	%rd11, %fd3;
	shr.u64 	%rd53, %rd11, 52;
	cvt.u16.u64 	%rs7, %rd53;
	shr.u64 	%rd54, %rd11, 49;
	cvt.u16.u64 	%rs51, %rd54;
	and.b16  	%rs8, %rs51, 7;
	abs.f64 	%fd4, %fd3;
	mov.b64 	%rd12, %fd4;
	setp.lt.u64 	%p18, %rd12, 4562146422526312449;
	mov.b16 	%rs116, 0;
	@%p18 bra 	$L__BB0_19;
	setp.gt.u64 	%p19, %rd12, 4646870390516219904;
	mov.b16 	%rs116, 127;
	@%p19 bra 	$L__BB0_19;
	setp.lt.u64 	%p20, %rd12, 4580160821035794432;
	@%p20 bra 	$L__BB0_16;
	shl.b16 	%rs53, %rs7, 3;
	or.b16  	%rs54, %rs53, %rs8;
	and.b64  	%rd55, %rd11, 562949953421311;
	setp.gt.u64 	%p21, %rd55, 281474976710656;
	and.b64  	%rd56, %rd11, 1125899906842623;
	setp.eq.s64 	%p22, %rd56, 844424930131968;
	or.pred  	%p23, %p21, %p22;
	selp.u16 	%rs55, 1, 0, %p23;
	add.s16 	%rs56, %rs54, %rs55;
	add.s16 	%rs116, %rs56, 64;
	bra.uni 	$L__BB0_19;
$L__BB0_16:
	sub.s16 	%rs57, -7, %rs7;
	or.b16  	%rs58, %rs8, 8;
	cvt.u32.u16 	%r41, %rs58;
	cvt.u32.u16 	%r42, %rs57;
	and.b32  	%r43, %r42, 255;
	shr.u32 	%r9, %r41, %r43;
	or.b64  	%rd57, %rd11, 4503599627370496;
	mov.b64 	%rd58, 562949953421312;
	shl.b64 	%rd59, %rd58, %r43;
	add.s64 	%rd60, %rd59, -1;
	and.b64  	%rd13, %rd60, %rd57;
	mov.b64 	%rd61, 281474976710656;
	shl.b64 	%rd14, %rd61, %r43;
	setp.gt.u64 	%p24, %rd13, %rd14;
	@%p24 bra 	$L__BB0_18;
	cvt.u16.u32 	%rs116, %r9;
	setp.ne.s64 	%p25, %rd13, %rd14;
	and.b32  	%r45, %r9, 1;
	setp.eq.b32 	%p26, %r45, 1;
	not.pred 	%p27, %p26;
	or.pred  	%p28, %p25, %p27;
	@%p28 bra 	$L__BB0_19;
$L__BB0_18:
	cvt.u16.u32 	%rs59, %r9;
	add.s16 	%rs116, %rs59, 1;
$L__BB0_19:
	shr.u64 	%rd62, %rd11, 56;
	cvt.u16.u64 	%rs61, %rd62;
	and.b16  	%rs62, %rs61, 128;
	or.b16  	%rs63, %rs116, %rs62;
	add.s32 	%r47, %r37, %r119;
	st.shared.u8 	[%r47], %rs63;
	add.s64 	%rd63, %rd111, %rd9;
	ld.global.u32 	%r48, [%rd63];
	and.b32  	%r49, %r48, 2147483647;
	setp.gt.u32 	%p29, %r49, 2139095040;
	selp.b32 	%r50, 2147483647, %r48, %p29;
	mov.b32 	%f3, %r50;
	cvt.f64.f32 	%fd5, %f3;
	mov.b64 	%rd15, %fd5;
	shr.u64 	%rd64, %rd15, 52;
	cvt.u16.u64 	%rs13, %rd64;
	shr.u64 	%rd65, %rd15, 49;
	cvt.u16.u64 	%rs64, %rd65;
	and.b16  	%rs14, %rs64, 7;
	abs.f64 	%fd6, %fd5;
	mov.b64 	%rd16, %fd6;
	setp.lt.u64 	%p30, %rd16, 4562146422526312449;
	mov.b16 	%rs117, 0;
	@%p30 bra 	$L__BB0_26;
	setp.gt.u64 	%p31, %rd16, 4646870390516219904;
	mov.b16 	%rs117, 127;
	@%p31 bra 	$L__BB0_26;
	setp.lt.u64 	%p32, %rd16, 4580160821035794432;
	@%p32 bra 	$L__BB0_23;
	shl.b16 	%rs66, %rs13, 3;
	or.b16  	%rs67, %rs66, %rs14;
	and.b64  	%rd66, %rd15, 562949953421311;
	setp.gt.u64 	%p33, %rd66, 281474976710656;
	and.b64  	%rd67, %rd15, 1125899906842623;
	setp.eq.s64 	%p34, %rd67, 844424930131968;
	or.pred  	%p35, %p33, %p34;
	selp.u16 	%rs68, 1, 0, %p35;
	add.s16 	%rs69, %rs67, %rs68;
	add.s16 	%rs117, %rs69, 64;
	bra.uni 	$L__BB0_26;
$L__BB0_23:
	sub.s16 	%rs70, -7, %rs13;
	or.b16  	%rs71, %rs14, 8;
	cvt.u32.u16 	%r51, %rs71;
	cvt.u32.u16 	%r52, %rs70;
	and.b32  	%r53, %r52, 255;
	shr.u32 	%r10, %r51, %r53;
	or.b64  	%rd68, %rd15, 4503599627370496;
	mov.b64 	%rd69, 562949953421312;
	shl.b64 	%rd70, %rd69, %r53;
	add.s64 	%rd71, %rd70, -1;
	and.b64  	%rd17, %rd71, %rd68;
	mov.b64 	%rd72, 281474976710656;
	shl.b64 	%rd18, %rd72, %r53;
	setp.gt.u64 	%p36, %rd17, %rd18;
	@%p36 bra 	$L__BB0_25;
	cvt.u16.u32 	%rs117, %r10;
	setp.ne.s64 	%p37, %rd17, %rd18;
	and.b32  	%r55, %r10, 1;
	setp.eq.b32 	%p38, %r55, 1;
	not.pred 	%p39, %p38;
	or.pred  	%p40, %p37, %p39;
	@%p40 bra 	$L__BB0_26;
$L__BB0_25:
	cvt.u16.u32 	%rs72, %r10;
	add.s16 	%rs117, %rs72, 1;
$L__BB0_26:
	shr.u64 	%rd73, %rd15, 56;
	cvt.u16.u64 	%rs73, %rd73;
	and.b16  	%rs74, %rs73, 128;
	or.b16  	%rs75, %rs117, %rs74;
	add.s32 	%r56, %r7, %r119;
	st.shared.u8 	[%r56], %rs75;
	add.s32 	%r57, %r119, %r2;
	add.s32 	%r119, %r57, %r2;
	add.s64 	%rd111, %rd111, %rd8;
	setp.lt.u32 	%p41, %r119, 512;
	@%p41 bra 	$L__BB0_12;
$L__BB0_27:
	max.u32 	%r58, %r3, 256;
	setp.lt.u32 	%p42, %r3, 256;
	selp.u32 	%r59, 1, 0, %p42;
	add.s32 	%r60, %r3, %r59;
	sub.s32 	%r61, %r58, %r60;
	div.u32 	%r62, %r61, %r2;
	add.s32 	%r12, %r62, %r59;
	and.b32  	%r63, %r12, 1;
	setp.eq.b32 	%p43, %r63, 1;
	mov.u32 	%r121, %r1;
	@%p43 bra 	$L__BB0_36;
	mul.wide.u32 	%rd74, %r1, 4;
	add.s64 	%rd75, %rd112, %rd74;
	ld.global.u32 	%r64, [%rd75];
	and.b32  	%r65, %r64, 2147483647;
	setp.gt.u32 	%p44, %r65, 2139095040;
	selp.b32 	%r66, 2147483647, %r64, %p44;
	mov.b32 	%f4, %r66;
	cvt.f64.f32 	%fd7, %f4;
	mov.b64 	%rd20, %fd7;
	shr.u64 	%rd76, %rd20, 52;
	cvt.u16.u64 	%rs19, %rd76;
	shr.u64 	%rd77, %rd20, 49;
	cvt.u16.u64 	%rs77, %rd77;
	and.b16  	%rs20, %rs77, 7;
	abs.f64 	%fd8, %fd7;
	mov.b64 	%rd21, %fd8;
	setp.lt.u64 	%p45, %rd21, 4562146422526312449;
	mov.b16 	%rs118, 0;
	@%p45 bra 	$L__BB0_35;
	setp.gt.u64 	%p46, %rd21, 4646870390516219904;
	mov.b16 	%rs118, 127;
	@%p46 bra 	$L__BB0_35;
	setp.lt.u64 	%p47, %rd21, 4580160821035794432;
	@%p47 bra 	$L__BB0_32;
	shl.b16 	%rs79, %rs19, 3;
	or.b16  	%rs80, %rs79, %rs20;
	and.b64  	%rd78, %rd20, 562949953421311;
	setp.gt.u64 	%p48, %rd78, 281474976710656;
	and.b64  	%rd79, %rd20, 1125899906842623;
	setp.eq.s64 	%p49, %rd79, 844424930131968;
	or.pred  	%p50, %p48, %p49;
	selp.u16 	%rs81, 1, 0, %p50;
	add.s16 	%rs82, %rs80, %rs81;
	add.s16 	%rs118, %rs82, 64;
	bra.uni 	$L__BB0_35;
$L__BB0_32:
	sub.s16 	%rs83, -7, %rs19;
	or.b16  	%rs84, %rs20, 8;
	cvt.u32.u16 	%r67, %rs84;
	cvt.u32.u16 	%r68, %rs83;
	and.b32  	%r69, %r68, 255;
	shr.u32 	%r13, %r67, %r69;
	or.b64  	%rd80, %rd20, 4503599627370496;
	mov.b64 	%rd81, 562949953421312;
	shl.b64 	%rd82, %rd81, %r69;
	add.s64 	%rd83, %rd82, -1;
	and.b64  	%rd22, %rd83, %rd80;
	mov.b64 	%rd84, 281474976710656;
	shl.b64 	%rd23, %rd84, %r69;
	setp.gt.u64 	%p51, %rd22, %rd23;
	@%p51 bra 	$L__BB0_34;
	cvt.u16.u32 	%rs118, %r13;
	setp.ne.s64 	%p52, %rd22, %rd23;
	and.b32  	%r71, %r13, 1;
	setp.eq.b32 	%p53, %r71, 1;
	not.pred 	%p54, %p53;
	or.pred  	%p55, %p52, %p54;
	@%p55 bra 	$L__BB0_35;
$L__BB0_34:
	cvt.u16.u32 	%rs85, %r13;
	add.s16 	%rs118, %rs85, 1;
$L__BB0_35:
	shr.u64 	%rd85, %rd20, 56;
	cvt.u16.u64 	%rs86, %rd85;
	and.b16  	%rs87, %rs86, 128;
	or.b16  	%rs88, %rs118, %rs87;
	mov.u32 	%r72, _ZZ6kernelPKfS0_PfE4tmpB;
	add.s32 	%r73, %r72, %r1;
	st.shared.u8 	[%r73], %rs88;
	mov.u32 	%r121, %r3;
$L__BB0_36:
	setp.eq.s32 	%p56, %r12, 0;
	@%p56 bra 	$L__BB0_53;
	mul.wide.u32 	%rd24, %r121, 4;
	mul.wide.u32 	%rd25, %r2, 8;
	add.s32 	%r74, %r2, %r121;
	mul.wide.u32 	%rd26, %r74, 4;
	mov.u32 	%r75, _ZZ6kernelPKfS0_PfE4tmpB;
	add.s32 	%r15, %r75, %r2;
$L__BB0_38:
	add.s64 	%rd86, %rd112, %rd24;
	ld.global.u32 	%r76, [%rd86];
	and.b32  	%r77, %r76, 2147483647;
	setp.gt.u32 	%p57, %r77, 2139095040;
	selp.b32 	%r78, 2147483647, %r76, %p57;
	mov.b32 	%f5, %r78;
	cvt.f64.f32 	%fd9, %f5;
	mov.b64 	%rd28, %fd9;
	shr.u64 	%rd87, %rd28, 52;
	cvt.u16.u64 	%rs25, %rd87;
	shr.u64 	%rd88, %rd28, 49;
	cvt.u16.u64 	%rs90, %rd88;
	and.b16  	%rs26, %rs90, 7;
	abs.f64 	%fd10, %fd9;
	mov.b64 	%rd29, %fd10;
	setp.lt.u64 	%p58, %rd29, 4562146422526312449;
	mov.b16 	%rs119, 0;
	@%p58 bra 	$L__BB0_45;
	setp.gt.u64 	%p59, %rd29, 4646870390516219904;
	mov.b16 	%rs119, 127;
	@%p59 bra 	$L__BB0_45;
	setp.lt.u64 	%p60, %rd29, 4580160821035794432;
	@%p60 bra 	$L__BB0_42;
	shl.b16 	%rs92, %rs25, 3;
	or.b16  	%rs93, %rs92, %rs26;
	and.b64  	%rd89, %rd28, 562949953421311;
	setp.gt.u64 	%p61, %rd89, 281474976710656;
	and.b64  	%rd90, %rd28, 1125899906842623;
	setp.eq.s64 	%p62, %rd90, 844424930131968;
	or.pred  	%p63, %p61, %p62;
	selp.u16 	%rs94, 1, 0, %p63;
	add.s16 	%rs95, %rs93, %rs94;
	add.s16 	%rs119, %rs95, 64;
	bra.uni 	$L__BB0_45;
$L__BB0_42:
	sub.s16 	%rs96, -7, %rs25;
	or.b16  	%rs97, %rs26, 8;
	cvt.u32.u16 	%r79, %rs97;
	cvt.u32.u16 	%r80, %rs96;
	and.b32  	%r81, %r80, 255;
	shr.u32 	%r17, %r79, %r81;
	or.b64  	%rd91, %rd28, 4503599627370496;
	mov.b64 	%rd92, 562949953421312;
	shl.b64 	%rd93, %rd92, %r81;
	add.s64 	%rd94, %rd93, -1;
	and.b64  	%rd30, %rd94, %rd91;
	mov.b64 	%rd95, 281474976710656;
	shl.b64 	%rd31, %rd95, %r81;
	setp.gt.u64 	%p64, %rd30, %rd31;
	@%p64 bra 	$L__BB0_44;
	cvt.u16.u32 	%rs119, %r17;
	setp.ne.s64 	%p65, %rd30, %rd31;
	and.b32  	%r83, %r17, 1;
	setp.eq.b32 	%p66, %r83, 1;
	not.pred 	%p67, %p66;
	or.pred  	%p68, %p65, %p67;
	@%p68 bra 	$L__BB0_45;
$L__BB0_44:
	cvt.u16.u32 	%rs98, %r17;
	add.s16 	%rs119, %rs98, 1;
$L__BB0_45:
	shr.u64 	%rd96, %rd28, 56;
	cvt.u16.u64 	%rs100, %rd96;
	and.b16  	%rs101, %rs100, 128;
	or.b16  	%rs102, %rs119, %rs101;
	add.s32 	%r85, %r75, %r121;
	st.shared.u8 	[%r85], %rs102;
	add.s64 	%rd97, %rd112, %rd26;
	ld.global.u32 	%r86, [%rd97];
	and.b32  	%r87, %r86, 2147483647;
	setp.gt.u32 	%p69, %r87, 2139095040;
	selp.b32 	%r88, 2147483647, %r86, %p69;
	mov.b32 	%f6, %r88;
	cvt.f64.f32 	%fd11, %f6;
	mov.b64 	%rd32, %fd11;
	shr.u64 	%rd98, %rd32, 52;
	cvt.u16.u64 	%rs31, %rd98;
	shr.u64 	%rd99, %rd32, 49;
	cvt.u16.u64 	%rs103, %rd99;
	and.b16  	%rs32, %rs103, 7;
	abs.f64 	%fd12, %fd11;
	mov.b64 	%rd33, %fd12;
	setp.lt.u64 	%p70, %rd33, 4562146422526312449;
	mov.b16 	%rs120, 0;
	@%p70 bra 	$L__BB0_52;
	setp.gt.u64 	%p71, %rd33, 4646870390516219904;
	mov.b16 	%rs120, 127;
	@%p71 bra 	$L__BB0_52;
	setp.lt.u64 	%p72, %rd33, 4580160821035794432;
	@%p72 bra 	$L__BB0_49;
	shl.b16 	%rs105, %rs31, 3;
	or.b16  	%rs106, %rs105, %rs32;
	and.b64  	%rd100, %rd32, 562949953421311;
	setp.gt.u64 	%p73, %rd100, 281474976710656;
	and.b64  	%rd101, %rd32, 1125899906842623;
	setp.eq.s64 	%p74, %rd101, 844424930131968;
	or.pred  	%p75, %p73, %p74;
	selp.u16 	%rs107, 1, 0, %p75;
	add.s16 	%rs108, %rs106, %rs107;
	add.s16 	%rs120, %rs108, 64;
	bra.uni 	$L__BB0_52;
$L__BB0_49:
	sub.s16 	%rs109, -7, %rs31;
	or.b16  	%rs110, %rs32, 8;
	cvt.u32.u16 	%r89, %rs110;
	cvt.u32.u16 	%r90, %rs109;
	and.b32  	%r91, %r90, 255;
	shr.u32 	%r18, %r89, %r91;
	or.b64  	%rd102, %rd32, 4503599627370496;
	mov.b64 	%rd103, 562949953421312;
	shl.b64 	%rd104, %rd103, %r91;
	add.s64 	%rd105, %rd104, -1;
	and.b64  	%rd34, %rd105, %rd102;
	mov.b64 	%rd106, 281474976710656;
	shl.b64 	%rd35, %rd106, %r91;
	setp.gt.u64 	%p76, %rd34, %rd35;
	@%p76 bra 	$L__BB0_51;
	cvt.u16.u32 	%rs120, %r18;
	setp.ne.s64 	%p77, %rd34, %rd35;
	and.b32  	%r93, %r18, 1;
	setp.eq.b32 	%p78, %r93, 1;
	not.pred 	%p79, %p78;
	or.pred  	%p80, %p77, %p79;
	@%p80 bra 	$L__BB0_52;
$L__BB0_51:
	cvt.u16.u32 	%rs111, %r18;
	add.s16 	%rs120, %rs111, 1;
$L__BB0_52:
	shr.u64 	%rd107, %rd32, 56;
	cvt.u16.u64 	%rs112, %rd107;
	and.b16  	%rs113, %rs112, 128;
	or.b16  	%rs114, %rs120, %rs113;
	add.s32 	%r94, %r15, %r121;
	st.shared.u8 	[%r94], %rs114;
	add.s32 	%r95, %r121, %r2;
	add.s32 	%r121, %r95, %r2;
	add.s64 	%rd112, %rd112, %rd25;
	setp.lt.u32 	%p81, %r121, 256;
	@%p81 bra 	$L__BB0_38;
$L__BB0_53:
	bar.sync 	0;
	shl.b32 	%r102, %r1, 1;
	and.b32  	%r103, %r102, 56;
	and.b32  	%r104, %r1, 3;
	or.b32  	%r105, %r103, %r104;
	shl.b32 	%r106, %r105, 2;
	mov.u32 	%r107, _ZZ6kernelPKfS0_PfE4tmpA;
	add.s32 	%r108, %r107, %r106;
	ld.shared.u32 	%r96, [%r108];
	shl.b32 	%r109, %r1, 3;
	and.b32  	%r110, %r109, 8160;
	shl.b32 	%r111, %r1, 2;
	and.b32  	%r112, %r111, 12;
	or.b32  	%r113, %r110, %r112;
	add.s32 	%r114, %r113, %r107;
	ld.shared.u32 	%r97, [%r114+256];
	ld.shared.u32 	%r98, [%r108+16];
	ld.shared.u32 	%r99, [%r114+272];
	mov.u32 	%r115, _ZZ6kernelPKfS0_PfE4tmpB;
	add.s32 	%r116, %r115, %r106;
	ld.shared.u32 	%r100, [%r116];
	ld.shared.u32 	%r101, [%r116+16];
	and.b32  	%r117, %r1, 31;
	cvta.to.global.u64 	%rd108, %rd37;
	mul.wide.u32 	%rd109, %r117, 8;
	add.s64 	%rd110, %rd108, %rd109;
	ld.global.v2.f32 	{%f11, %f12}, [%rd110];
	ld.global.v2.f32 	{%f13, %f14}, [%rd110+256];
	// begin inline asm
	mma.sync.aligned.m16n8k32.row.col.f32.e4m3.e4m3.f32 {%f7,%f8,%f9,%f10}, {%r96,%r97,%r98,%r99}, {%r100,%r101}, {%f11,%f12,%f13,%f14};
	// end inline asm
	st.global.v2.f32 	[%rd110], {%f7, %f8};
	st.global.v2.f32 	[%rd110+256], {%f9, %f10};
$L__BB0_54:
	ret;

}


// ===== COMPILED SASS (sm_100) =====

	.target	sm_100

	.elftype	@"ET_EXEC"


//--------------------- .note.nv.tkinfo           --------------------------
	.section	.note.nv.tkinfo,"",@"SHT_NOTE"
	.sectionflags	@"SHF_NOTE_NV_TKINFO"
	.tkinfo
        /*0018*/ 	.word	0x00000002
        /*0030*/ 	.string	""
        /*0030*/ 	.string	"ptxas"
        /*0030*/ 	.string	"Cuda compilation tools, release 13.0, V13.0.88"
        /*0030*/ 	.string	"Build cuda_13.0.r13.0/compiler.36424714_0"
        /*0030*/ 	.string	"-arch sm_100 -m 64 "



//--------------------- .note.nv.cuinfo           --------------------------
	.section	.note.nv.cuinfo,"",@"SHT_NOTE"
	.sectionflags	@"SHF_NOTE_NV_CUINFO"
        /*0018*/ 	.short	0x0002
        /*001a*/ 	.short	0x0064
        /*001c*/ 	.short	0x0082
	.zero		2


//--------------------- .nv.info                  --------------------------
	.section	.nv.info,"",@"SHT_CUDA_INFO"
	.align	4


	//----- nvinfo : EIATTR_REGCOUNT
	.align		4
        /*0000*/ 	.byte	0x04, 0x2f
        /*0002*/ 	.short	(.L_1 - .L_0)
	.align		4
.L_0:
        /*0004*/ 	.word	index@(_Z6kernelPKfS0_Pf)
        /*0008*/ 	.word	0x00000018


	//----- nvinfo : EIATTR_FRAME_SIZE
	.align		4
.L_1:
        /*000c*/ 	.byte	0x04, 0x11
        /*000e*/ 	.short	(.L_3 - .L_2)
	.align		4
.L_2:
        /*0010*/ 	.word	index@(_Z6kernelPKfS0_Pf)
        /*0014*/ 	.word	0x00000000


	//----- nvinfo : EIATTR_MIN_STACK_SIZE
	.align		4
.L_3:
        /*0018*/ 	.byte	0x04, 0x12
        /*001a*/ 	.short	(.L_5 - .L_4)
	.align		4
.L_4:
        /*001c*/ 	.word	index@(_Z6kernelPKfS0_Pf)
        /*0020*/ 	.word	0x00000000
.L_5:


//--------------------- .nv.compat                --------------------------
	.section	.nv.compat,"",@"SHT_CUDA_COMPAT_INFO"
	.align	4
        /*0000*/ 	.byte	0x02, 0x09, 0x00, 0x00, 0x02, 0x02, 0x02, 0x00, 0x02, 0x05, 0x05, 0x00, 0x03, 0x07, 0x01, 0x01
        /*0010*/ 	.byte	0x02, 0x03, 0x00, 0x00, 0x02, 0x06, 0x01, 0x00, 0x04, 0x0b, 0x08, 0x00, 0x01, 0x00, 0x00, 0x00
        /*0020*/ 	.byte	0x00, 0x00, 0x00, 0x00


//--------------------- .nv.info._Z6kernelPKfS0_Pf --------------------------
	.section	.nv.info._Z6kernelPKfS0_Pf,"",@"SHT_CUDA_INFO"
	.sectionflags	@""
	.align	4


	//----- nvinfo : EIATTR_CUDA_API_VERSION
	.align		4
        /*0000*/ 	.byte	0x04, 0x37
        /*0002*/ 	.short	(.L_7 - .L_6)
.L_6:
        /*0004*/ 	.word	0x00000082


	//----- nvinfo : EIATTR_KPARAM_INFO
	.align		4
.L_7:
        /*0008*/ 	.byte	0x04, 0x17
        /*000a*/ 	.short	(.L_9 - .L_8)
.L_8:
        /*000c*/ 	.word	0x00000000
        /*0010*/ 	.short	0x0002
        /*0012*/ 	.short	0x0010
        /*0014*/ 	.byte	0x00, 0xf5, 0x21, 0x00


	//----- nvinfo : EIATTR_KPARAM_INFO
	.align		4
.L_9:
        /*0018*/ 	.byte	0x04, 0x17
        /*001a*/ 	.short	(.L_11 - .L_10)
.L_10:
        /*001c*/ 	.word	0x00000000
        /*0020*/ 	.short	0x0001
        /*0022*/ 	.short	0x0008
        /*0024*/ 	.byte	0x00, 0xf5, 0x21, 0x00


	//----- nvinfo : EIATTR_KPARAM_INFO
	.align		4
.L_11:
        /*0028*/ 	.byte	0x04, 0x17
        /*002a*/ 	.short	(.L_13 - .L_12)
.L_12:
        /*002c*/ 	.word	0x00000000
        /*0030*/ 	.short	0x0000
        /*0032*/ 	.short	0x0000
        /*0034*/ 	.byte	0x00, 0xf5, 0x21, 0x00


	//----- nvinfo : EIATTR_SPARSE_MMA_MASK
	.align		4
.L_13:
        /*0038*/ 	.byte	0x03, 0x50
        /*003a*/ 	.short	0x0000


	//----- nvinfo : EIATTR_MAXREG_COUNT
	.align		4
        /*003c*/ 	.byte	0x03, 0x1b
        /*003e*/ 	.short	0x00ff


	//----- nvinfo : EIATTR_NUM_BARRIERS
	.align		4
        /*0040*/ 	.byte	0x02, 0x4c
        /*0042*/ 	.byte	0x01
	.zero		1


	//----- nvinfo : EIATTR_MERCURY_ISA_VERSION
	.align		4
        /*0044*/ 	.byte	0x03, 0x5f
        /*0046*/ 	.short	0x0101


	//----- nvinfo : EIATTR_VRC_CTA_INIT_COUNT
	.align		4
        /*0048*/ 	.byte	0x02, 0x4a
	.zero		1
	.zero		1


	//----- nvinfo : EIATTR_EXIT_INSTR_OFFSETS
	.align		4
        /*004c*/ 	.byte	0x04, 0x1c
        /*004e*/ 	.short	(.L_15 - .L_14)


	//   ....[0]....
.L_14:
        /*0050*/ 	.word	0x00000030


	//   ....[1]....
        /*0054*/ 	.word	0x000020b0


	//----- nvinfo : EIATTR_CRS_STACK_SIZE
	.align		4
.L_15:
        /*0058*/ 	.byte	0x04, 0x1e
        /*005a*/ 	.short	(.L_17 - .L_16)
.L_16:
        /*005c*/ 	.word	0x00000000


	//----- nvinfo : EIATTR_CBANK_PARAM_SIZE
	.align		4
.L_17:
        /*0060*/ 	.byte	0x03, 0x19
        /*0062*/ 	.short	0x0018


	//----- nvinfo : EIATTR_PARAM_CBANK
	.align		4
        /*0064*/ 	.byte	0x04, 0x0a
        /*0066*/ 	.short	(.L_19 - .L_18)
	.align		4
.L_18:
        /*0068*/ 	.word	index@(.nv.constant0._Z6kernelPKfS0_Pf)
        /*006c*/ 	.short	0x0380
        /*006e*/ 	.short	0x0018


	//----- nvinfo : EIATTR_SW_WAR
	.align		4
.L_19:
        /*0070*/ 	.byte	0x04, 0x36
        /*0072*/ 	.short	(.L_21 - .L_20)
.L_20:
        /*0074*/ 	.word	0x00000008
.L_21:


//--------------------- .nv.callgraph             --------------------------
	.section	.nv.callgraph,"",@"SHT_CUDA_CALLGRAPH"
	.align	4
	.sectionentsize	8
	.align		4
        /*0000*/ 	.word	0x00000000
	.align		4
        /*0004*/ 	.word	0xffffffff
	.align		4
        /*0008*/ 	.word	0x00000000
	.align		4
        /*000c*/ 	.word	0xfffffffe
	.align		4
        /*0010*/ 	.word	0x00000000
	.align		4
        /*0014*/ 	.word	0xfffffffd
	.align		4
        /*0018*/ 	.word	0x00000000
	.align		4
        /*001c*/ 	.word	0xfffffffc


//--------------------- .text._Z6kernelPKfS0_Pf   --------------------------
	.section	.text._Z6kernelPKfS0_Pf,"ax",@progbits
	.align	128
        .global         _Z6kernelPKfS0_Pf
        .type           _Z6kernelPKfS0_Pf,@function
        .size           _Z6kernelPKfS0_Pf,(.L_x_35 - _Z6kernelPKfS0_Pf)
        .other          _Z6kernelPKfS0_Pf,@"STO_CUDA_ENTRY STV_DEFAULT"
_Z6kernelPKfS0_Pf:
.text._Z6kernelPKfS0_Pf:
[----:B------:R-:W-:Y:S01]  /*0000*/  LDC R1, c[0x0][0x37c] ;  /* 0x0000df00ff017b82 */ /* 0x000fe20000000800 */
[----:B------:R-:W0:Y:S02]  /*0010*/  S2R R0, SR_TID.X ;  /* 0x0000000000007919 */ /* 0x000e240000002100 */
[----:B0-----:R-:W-:-:S13]  /*0020*/  ISETP.GT.U32.AND P0, PT, R0, 0x1f, PT ;  /* 0x0000001f0000780c */ /* 0x001fda0003f04070 */
[----:B------:R-:W-:Y:S05]  /*0030*/  @P0 EXIT ;  /* 0x000000000000094d */ /* 0x000fea0003800000 */
[----:B------:R-:W0:Y:S01]  /*0040*/  LDC R7, c[0x0][0x360] ;  /* 0x0000d800ff077b82 */ /* 0x000e220000000800 */
[----:B------:R-:W1:Y:S01]  /*0050*/  LDCU.64 UR4, c[0x0][0x380] ;  /* 0x00007000ff0477ac */ /* 0x000e620008000a00 */
[----:B------:R-:W-:Y:S01]  /*0060*/  BSSY.RECONVERGENT B0, `(.L_x_0) ;  /* 0x0000064000007945 */ /* 0x000fe20003800200 */
[----:B------:R-:W-:Y:S01]  /*0070*/  IMAD.MOV.U32 R12, RZ, RZ, R0 ;  /* 0x000000ffff0c7224 */ /* 0x000fe200078e0000 */
[----:B------:R-:W2:Y:S01]  /*0080*/  LDCU.64 UR6, c[0x0][0x388] ;  /* 0x00007100ff0677ac */ /* 0x000ea20008000a00 */
[----:B------:R-:W3:Y:S01]  /*0090*/  LDCU.64 UR8, c[0x0][0x358] ;  /* 0x00006b00ff0877ac */ /* 0x000ee20008000a00 */
[----:B0-----:R-:W0:Y:S01]  /*00a0*/  I2F.U32.RP R4, R7 ;  /* 0x0000000700047306 */ /* 0x001e220000209000 */
[----:B------:R-:W-:Y:S01]  /*00b0*/  IMAD.IADD R6, R0, 0x1, R7 ;  /* 0x0000000100067824 */ /* 0x000fe200078e0207 */
[----:B------:R-:W-:-:S04]  /*00c0*/  ISETP.NE.U32.AND P2, PT, R7, RZ, PT ;  /* 0x000000ff0700720c */ /* 0x000fc80003f45070 */
[C---:B------:R-:W-:Y:S02]  /*00d0*/  ISETP.GE.U32.AND P0, PT, R6.reuse, 0x200, PT ;  /* 0x000002000600780c */ /* 0x040fe40003f06070 */
[----:B------:R-:W-:Y:S02]  /*00e0*/  VIMNMX.U32 R5, PT, PT, R6, 0x200, !PT ;  /* 0x0000020006057848 */ /* 0x000fe40007fe0000 */
[----:B------:R-:W-:Y:S01]  /*00f0*/  SEL R10, RZ, 0x1, P0 ;  /* 0x00000001ff0a7807 */ /* 0x000fe20000000000 */
[----:B0-----:R-:W0:Y:S02]  /*0100*/  MUFU.RCP R4, R4 ;  /* 0x0000000400047308 */ /* 0x001e240000001000 */
[----:B0-----:R-:W-:Y:S02]  /*0110*/  VIADD R3, R4, 0xffffffe ;  /* 0x0ffffffe04037836 */ /* 0x001fe40000000000 */
[----:B-1----:R-:W-:-:S04]  /*0120*/  IMAD.U32 R4, RZ, RZ, UR4 ;  /* 0x00000004ff047e24 */ /* 0x002fc8000f8e00ff */
[----:B------:R-:W0:Y:S02]  /*0130*/  F2I.FTZ.U32.TRUNC.NTZ R3, R3 ;  /* 0x0000000300037305 */ /* 0x000e24000021f000 */
[----:B0-----:R-:W-:-:S04]  /*0140*/  IMAD.MOV R2, RZ, RZ, -R3 ;  /* 0x000000ffff027224 */ /* 0x001fc800078e0a03 */
[----:B------:R-:W-:Y:S02]  /*0150*/  IMAD R9, R2, R7, RZ ;  /* 0x0000000702097224 */ /* 0x000fe400078e02ff */
[----:B------:R-:W-:-:S04]  /*0160*/  IMAD.MOV.U32 R2, RZ, RZ, RZ ;  /* 0x000000ffff027224 */ /* 0x000fc800078e00ff */
[----:B------:R-:W-:Y:S01]  /*0170*/  IMAD.HI.U32 R9, R3, R9, R2 ;  /* 0x0000000903097227 */ /* 0x000fe200078e0002 */
[----:B------:R-:W-:-:S03]  /*0180*/  IADD3 R2, PT, PT, R5, -R6, -R10 ;  /* 0x8000000605027210 */ /* 0x000fc60007ffe80a */
[----:B------:R-:W-:Y:S02]  /*0190*/  IMAD.U32 R5, RZ, RZ, UR5 ;  /* 0x00000005ff057e24 */ /* 0x000fe4000f8e00ff */
[----:B------:R-:W-:-:S04]  /*01a0*/  IMAD.HI.U32 R9, R9, R2, RZ ;  /* 0x0000000209097227 */ /* 0x000fc800078e00ff */
[----:B------:R-:W-:-:S04]  /*01b0*/  IMAD.MOV R3, RZ, RZ, -R9 ;  /* 0x000000ffff037224 */ /* 0x000fc800078e0a09 */
[----:B------:R-:W-:Y:S02]  /*01c0*/  IMAD R2, R7, R3, R2 ;  /* 0x0000000307027224 */ /* 0x000fe400078e0202 */
[----:B--2---:R-:W-:-:S03]  /*01d0*/  IMAD.U32 R3, RZ, RZ, UR7 ;  /* 0x00000007ff037e24 */ /* 0x004fc6000f8e00ff */
[----:B------:R-:W-:-:S13]  /*01e0*/  ISETP.GE.U32.AND P0, PT, R2, R7, PT ;  /* 0x000000070200720c */ /* 0x000fda0003f06070 */
[----:B------:R-:W-:Y:S02]  /*01f0*/  @P0 IMAD.IADD R2, R2, 0x1, -R7 ;  /* 0x0000000102020824 */ /* 0x000fe400078e0a07 */
[----:B------:R-:W-:-:S03]  /*0200*/  @P0 VIADD R9, R9, 0x1 ;  /* 0x0000000109090836 */ /* 0x000fc60000000000 */
[----:B------:R-:W-:-:S13]  /*0210*/  ISETP.GE.U32.AND P1, PT, R2, R7, PT ;  /* 0x000000070200720c */ /* 0x000fda0003f26070 */
[----:B------:R-:W-:Y:S01]  /*0220*/  @P1 VIADD R9, R9, 0x1 ;  /* 0x0000000109091836 */ /* 0x000fe20000000000 */
[----:B------:R-:W-:-:S05]  /*0230*/  @!P2 LOP3.LUT R9, RZ, R7, RZ, 0x33, !PT ;  /* 0x00000007ff09a212 */ /* 0x000fca00078e33ff */
[----:B------:R-:W-:-:S05]  /*0240*/  IMAD.IADD R10, R10, 0x1, R9 ;  /* 0x000000010a0a7824 */ /* 0x000fca00078e0209 */
[----:B------:R-:W-:-:S04]  /*0250*/  LOP3.LUT R2, R10, 0x1, RZ, 0xc0, !PT ;  /* 0x000000010a027812 */ /* 0x000fc800078ec0ff */
[----:B------:R-:W-:Y:S01]  /*0260*/  ISETP.NE.U32.AND P0, PT, R2, 0x1, PT ;  /* 0x000000010200780c */ /* 0x000fe20003f05070 */
[----:B------:R-:W-:-:S12]  /*0270*/  IMAD.U32 R2, RZ, RZ, UR6 ;  /* 0x00000006ff027e24 */ /* 0x000fd8000f8e00ff */
[----:B---3--:R-:W-:Y:S05]  /*0280*/  @!P0 BRA `(.L_x_1) ;  /* 0x0000000400048947 */ /* 0x008fea0003800000 */
[----:B------:R-:W0:Y:S02]  /*0290*/  LDC.64 R12, c[0x0][0x380] ;  /* 0x0000e000ff0c7b82 */ /* 0x000e240000000a00 */
[----:B0-----:R-:W-:-:S06]  /*02a0*/  IMAD.WIDE.U32 R12, R0, 0x4, R12 ;  /* 0x00000004000c7825 */ /* 0x001fcc00078e000c */
[----:B------:R-:W2:Y:S01]  /*02b0*/  LDG.E R12, desc[UR8][R12.64] ;  /* 0x000000080c0c7981 */ /* 0x000ea2000c1e1900 */
[----:B------:R-:W-:Y:S01]  /*02c0*/  BSSY.RECONVERGENT B1, `(.L_x_2) ;  /* 0x0000036000017945 */ /* 0x000fe20003800200 */
[----:B------:R-:W-:Y:S02]  /*02d0*/  PRMT R11, RZ, 0x7610, R11 ;  /* 0x00007610ff0b7816 */ /* 0x000fe4000000000b */
[----:B--2---:R-:W-:-:S04]  /*02e0*/  LOP3.LUT R8, R12, 0x7fffffff, RZ, 0xc0, !PT ;  /* 0x7fffffff0c087812 */ /* 0x004fc800078ec0ff */
[----:B------:R-:W-:-:S04]  /*02f0*/  ISETP.GT.U32.AND P0, PT, R8, 0x7f800000, PT ;  /* 0x7f8000000800780c */ /* 0x000fc80003f04070 */
[----:B------:R-:W-:-:S06]  /*0300*/  SEL R8, R12, 0x7fffffff, !P0 ;  /* 0x7fffffff0c087807 */ /* 0x000fcc0004000000 */
[----:B------:R-:W0:Y:S02]  /*0310*/  F2F.F64.F32 R8, R8 ;  /* 0x0000000800087310 */ /* 0x000e240000201800 */
[----:B0-----:R-:W-:-:S10]  /*0320*/  DADD R14, -RZ, |R8| ;  /* 0x00000000ff0e7229 */ /* 0x001fd40000000508 */
[----:B------:R-:W-:-:S04]  /*0330*/  ISETP.GE.U32.AND P0, PT, R14, 0x1, PT ;  /* 0x000000010e00780c */ /* 0x000fc80003f06070 */
[----:B------:R-:W-:-:S13]  /*0340*/  ISETP.GE.U32.AND.EX P0, PT, R15, 0x3f500000, PT, P0 ;  /* 0x3f5000000f00780c */ /* 0x000fda0003f06100 */
[----:B------:R-:W-:Y:S05]  /*0350*/  @!P0 BRA `(.L_x_3) ;  /* 0x0000000000b08947 */ /* 0x000fea0003800000 */
[----:B------:R-:W-:Y:S01]  /*0360*/  ISETP.GT.U32.AND P0, PT, R14, RZ, PT ;  /* 0x000000ff0e00720c */ /* 0x000fe20003f04070 */
[----:B------:R-:W-:-:S03]  /*0370*/  IMAD.MOV.U32 R11, RZ, RZ, 0x7f ;  /* 0x0000007fff0b7424 */ /* 0x000fc600078e00ff */
[----:B------:R-:W-:-:S13]  /*0380*/  ISETP.GT.U32.AND.EX P0, PT, R15, 0x407d0000, PT, P0 ;  /* 0x407d00000f00780c */ /* 0x000fda0003f04100 */
[----:B------:R-:W-:Y:S05]  /*0390*/  @P0 BRA `(.L_x_3) ;  /* 0x0000000000a00947 */ /* 0x000fea0003800000 */
[----:B------:R-:W-:Y:S02]  /*03a0*/  ISETP.GE.U32.AND P0, PT, R14, RZ, PT ;  /* 0x000000ff0e00720c */ /* 0x000fe40003f06070 */
[--C-:B------:R-:W-:Y:S02]  /*03b0*/  SHF.R.U32.HI R11, RZ, 0x11, R9.reuse ;  /* 0x00000011ff0b7819 */ /* 0x100fe40000011609 */
[----:B------:R-:W-:Y:S02]  /*03c0*/  ISETP.GE.U32.AND.EX P0, PT, R15, 0x3f900000, PT, P0 ;  /* 0x3f9000000f00780c */ /* 0x000fe40003f06100 */
[----:B------:R-:W-:Y:S02]  /*03d0*/  SHF.R.U32.HI R12, RZ, 0x14, R9 ;  /* 0x00000014ff0c7819 */ /* 0x000fe40000011609 */
[----:B------:R-:W-:-:S09]  /*03e0*/  LOP3.LUT R11, R11, 0x7, RZ, 0xc0, !PT ;  /* 0x000000070b0b7812 */ /* 0x000fd200078ec0ff */
[----:B------:R-:W-:Y:S05]  /*03f0*/  @!P0 BRA `(.L_x_4) ;  /* 0x0000000000308947 */ /* 0x000fea0003800000 */
[----:B------:R-:W-:Y:S01]  /*0400*/  ISETP.NE.U32.AND P0, PT, R8, RZ, PT ;  /* 0x000000ff0800720c */ /* 0x000fe20003f05070 */
[----:B------:R-:W-:Y:S01]  /*0410*/  IMAD R11, R12, 0x8, R11 ;  /* 0x000000080c0b7824 */ /* 0x000fe200078e020b */
[----:B------:R-:W-:Y:S02]  /*0420*/  LOP3.LUT R13, R9, 0x3ffff, RZ, 0xc0, !PT ;  /* 0x0003ffff090d7812 */ /* 0x000fe400078ec0ff */
[----:B------:R-:W-:Y:S01]  /*0430*/  ISETP.GT.U32.AND P1, PT, R8, RZ, PT ;  /* 0x000000ff0800720c */ /* 0x000fe20003f24070 */
[----:B------:R-:W-:Y:S01]  /*0440*/  VIADD R12, R11, 0x1 ;  /* 0x000000010b0c7836 */ /* 0x000fe20000000000 */
[----:B------:R-:W-:Y:S02]  /*0450*/  LOP3.LUT R14, R9, 0x1ffff, RZ, 0xc0, !PT ;  /* 0x0001ffff090e7812 */ /* 0x000fe400078ec0ff */
[----:B------:R-:W-:-:S04]  /*0460*/  ISETP.NE.AND.EX P0, PT, R13, 0x30000, PT, P0 ;  /* 0x000300000d00780c */ /* 0x000fc80003f05300 */
[----:B------:R-:W-:-:S13]  /*0470*/  ISETP.GT.U32.OR.EX P0, PT, R14, 0x10000, !P0, P1 ;  /* 0x000100000e00780c */ /* 0x000fda0004704510 */
[----:B------:R-:W-:-:S04]  /*0480*/  @!P0 IMAD.MOV R12, RZ, RZ, R11 ;  /* 0x000000ffff0c8224 */ /* 0x000fc800078e020b */
[----:B------:R-:W-:-:S05]  /*0490*/  VIADD R12, R12, 0x40 ;  /* 0x000000400c0c7836 */ /* 0x000fca0000000000 */
[----:B------:R-:W-:Y:S01]  /*04a0*/  PRMT R11, R12, 0x7610, R11 ;  /* 0x000076100c0b7816 */ /* 0x000fe2000000000b */
[----:B------:R-:W-:Y:S06]  /*04b0*/  BRA `(.L_x_3) ;  /* 0x0000000000587947 */ /* 0x000fec0003800000 */
.L_x_4:
[----:B------:R-:W-:Y:S01]  /*04c0*/  IMAD.MOV R12, RZ, RZ, -R12 ;  /* 0x000000ffff0c7224 */ /* 0x000fe200078e0a0c */
[----:B------:R-:W-:Y:S02]  /*04d0*/  IADD3 R13, P0, PT, RZ, -0x1, RZ ;  /* 0xffffffffff0d7810 */ /* 0x000fe40007f1e0ff */
[----:B------:R-:W-:Y:S02]  /*04e0*/  LOP3.LUT R11, R11, 0x8, RZ, 0xfc, !PT ;  /* 0x000000080b0b7812 */ /* 0x000fe400078efcff */
[----:B------:R-:W-:Y:S02]  /*04f0*/  PRMT R12, R12, 0x7710, RZ ;  /* 0x000077100c0c7816 */ /* 0x000fe400000000ff */
[----:B------:R-:W-:-:S03]  /*0500*/  LOP3.LUT R14, R13, R8, RZ, 0xc0, !PT ;  /* 0x000000080d0e7212 */ /* 0x000fc600078ec0ff */
[----:B------:R-:W-:-:S05]  /*0510*/  VIADD R12, R12, 0xfffffff9 ;  /* 0xfffffff90c0c7836 */ /* 0x000fca0000000000 */
[----:B------:R-:W-:-:S04]  /*0520*/  LOP3.LUT R12, R12, 0xff, RZ, 0xc0, !PT ;  /* 0x000000ff0c0c7812 */ /* 0x000fc800078ec0ff */
[-C--:B------:R-:W-:Y:S02]  /*0530*/  SHF.L.U64.HI R15, RZ, R12.reuse, 0x20000 ;  /* 0x00020000ff0f7419 */ /* 0x080fe4000001020c */
[-C--:B------:R-:W-:Y:S02]  /*0540*/  SHF.L.U64.HI R13, RZ, R12.reuse, 0x10000 ;  /* 0x00010000ff0d7419 */ /* 0x080fe4000001020c */
[----:B------:R-:W-:Y:S02]  /*0550*/  IADD3.X R15, PT, PT, R15, -0x1, RZ, P0, !PT ;  /* 0xffffffff0f0f7810 */ /* 0x000fe400007fe4ff */
[----:B------:R-:W-:Y:S02]  /*0560*/  ISETP.GT.U32.AND P0, PT, R14, RZ, PT ;  /* 0x000000ff0e00720c */ /* 0x000fe40003f04070 */
[----:B------:R-:W-:Y:S02]  /*0570*/  LOP3.LUT R16, R15, 0x100000, R9, 0xe0, !PT ;  /* 0x001000000f107812 */ /* 0x000fe400078ee009 */
[----:B------:R-:W-:-:S02]  /*0580*/  SHF.R.U32.HI R12, RZ, R12, R11 ;  /* 0x0000000cff0c7219 */ /* 0x000fc4000001160b */
[----:B------:R-:W-:-:S13]  /*0590*/  ISETP.GT.U32.AND.EX P0, PT, R16, R13, PT, P0 ;  /* 0x0000000d1000720c */ /* 0x000fda0003f04100 */
[----:B------:R-:W-:Y:S05]  /*05a0*/  @P0 BRA `(.L_x_5) ;  /* 0x0000000000180947 */ /* 0x000fea0003800000 */
[----:B------:R-:W-:Y:S02]  /*05b0*/  LOP3.LUT R11, R12, 0x1, RZ, 0xc0, !PT ;  /* 0x000000010c0b7812 */ /* 0x000fe400078ec0ff */
[----:B------:R-:W-:Y:S02]  /*05c0*/  ISETP.NE.U32.AND P1, PT, R14, RZ, PT ;  /* 0x000000ff0e00720c */ /* 0x000fe40003f25070 */
[----:B------:R-:W-:Y:S02]  /*05d0*/  ISETP.NE.U32.AND P0, PT, R11, 0x1, PT ;  /* 0x000000010b00780c */ /* 0x000fe40003f05070 */
[----:B------:R-:W-:Y:S02]  /*05e0*/  PRMT R11, R12, 0x7610, R11 ;  /* 0x000076100c0b7816 */ /* 0x000fe4000000000b */
[----:B------:R-:W-:-:S13]  /*05f0*/  ISETP.NE.OR.EX P0, PT, R16, R13, P0, P1 ;  /* 0x0000000d1000720c */ /* 0x000fda0000705710 */
[----:B------:R-:W-:Y:S05]  /*0600*/  @P0 BRA `(.L_x_3) ;  /* 0x0000000000040947 */ /* 0x000fea0003800000 */
.L_x_5:
[----:B------:R-:W-:-:S07]  /*0610*/  VIADD R11, R12, 0x1 ;  /* 0x000000010c0b7836 */ /* 0x000fce0000000000 */
.L_x_3:
[----:B------:R-:W-:Y:S05]  /*0620*/  BSYNC.RECONVERGENT B1 ;  /* 0x0000000000017941 */ /* 0x000fea0003800200 */
.L_x_2:
[----:B------:R-:W0:Y:S01]  /*0630*/  S2UR UR5, SR_CgaCtaId ;  /* 0x00000000000579c3 */ /* 0x000e220000008800 */
[----:B------:R-:W-:Y:S01]  /*0640*/  UMOV UR4, 0x400 ;  /* 0x0000040000047882 */ /* 0x000fe20000000000 */
[----:B------:R-:W-:Y:S01]  /*0650*/  SHF.R.U32.HI R8, RZ, 0x18, R9 ;  /* 0x00000018ff087819 */ /* 0x000fe20000011609 */
[----:B------:R-:W-:-:S03]  /*0660*/  IMAD.MOV.U32 R12, RZ, RZ, R6 ;  /* 0x000000ffff0c7224 */ /* 0x000fc600078e0006 */
[----:B------:R-:W-:Y:S01]  /*0670*/  LOP3.LUT R11, R11, 0x80, R8, 0xf8, !PT ;  /* 0x000000800b0b7812 */ /* 0x000fe200078ef808 */
[----:B0-----:R-:W-:-:S09]  /*0680*/  ULEA UR4, UR5, UR4, 0x18 ;  /* 0x0000000405047291 */ /* 0x001fd2000f8ec0ff */
[----:B------:R0:W-:Y:S03]  /*0690*/  STS.U8 [R0+UR4], R11 ;  /* 0x0000000b00007988 */ /* 0x0001e60008000004 */
.L_x_1:
[----:B------:R-:W-:Y:S05]  /*06a0*/  BSYNC.RECONVERGENT B0 ;  /* 0x0000000000007941 */ /* 0x000fea0003800200 */
.L_x_0:
[----:B------:R-:W-:Y:S01]  /*06b0*/  ISETP.NE.AND P0, PT, R10, RZ, PT ;  /* 0x000000ff0a00720c */ /* 0x000fe20003f05270 */
[----:B------:R-:W-:-:S12]  /*06c0*/  BSSY.RECONVERGENT B0, `(.L_x_6) ;  /* 0x0000086000007945 */ /* 0x000fd80003800200 */
[----:B------:R-:W-:Y:S05]  /*06d0*/  @!P0 BRA `(.L_x_7) ;  /* 0x0000000800108947 */ /* 0x000fea0003800000 */
[----:B------:R-:W1:Y:S01]  /*06e0*/  S2R R9, SR_CgaCtaId ;  /* 0x0000000000097919 */ /* 0x000e620000008800 */
[----:B------:R-:W-:Y:S01]  /*06f0*/  MOV R10, 0x400 ;  /* 0x00000400000a7802 */ /* 0x000fe20000000f00 */
[----:B0-----:R-:W-:Y:S02]  /*0700*/  IMAD.MOV.U32 R11, RZ, RZ, R12 ;  /* 0x000000ffff0b7224 */ /* 0x001fe400078e000c */
[----:B------:R-:W-:Y:S01]  /*0710*/  IMAD.IADD R13, R12, 0x1, R7 ;  /* 0x000000010c0d7824 */ /* 0x000fe200078e0207 */
[----:B-1----:R-:W-:-:S05]  /*0720*/  LEA R10, R9, R10, 0x18 ;  /* 0x0000000a090a7211 */ /* 0x002fca00078ec0ff */
[----:B------:R-:W-:-:S07]  /*0730*/  IMAD.IADD R15, R10, 0x1, R7 ;  /* 0x000000010a0f7824 */ /* 0x000fce00078e0207 */
.L_x_16:
[----:B------:R-:W-:-:S06]  /*0740*/  IMAD.WIDE.U32 R16, R11, 0x4, R4 ;  /* 0x000000040b107825 */ /* 0x000fcc00078e0004 */
        /* <DEDUP_REMOVED lines=21> */
[C---:B------:R-:W-:Y:S02]  /*08a0*/  ISETP.NE.U32.AND P0, PT, R8.reuse, RZ, PT ;  /* 0x000000ff0800720c */ /* 0x040fe40003f05070 */
[C---:B------:R-:W-:Y:S02]  /*08b0*/  LOP3.LUT R14, R9.reuse, 0x3ffff, RZ, 0xc0, !PT ;  /* 0x0003ffff090e7812 */ /* 0x040fe400078ec0ff */
[----:B------:R-:W-:Y:S02]  /*08c0*/  ISETP.GT.U32.AND P1, PT, R8, RZ, PT ;  /* 0x000000ff0800720c */ /* 0x000fe40003f24070 */
[----:B------:R-:W-:Y:S02]  /*08d0*/  LOP3.LUT R18, R9, 0x1ffff, RZ, 0xc0, !PT ;  /* 0x0001ffff09127812 */ /* 0x000fe400078ec0ff */
[----:B------:R-:W-:Y:S01]  /*08e0*/  ISETP.NE.AND.EX P0, PT, R14, 0x30000, PT, P0 ;  /* 0x000300000e00780c */ /* 0x000fe20003f05300 */
[----:B------:R-:W-:-:S03]  /*08f0*/  IMAD R14, R17, 0x8, R16 ;  /* 0x00000008110e7824 */ /* 0x000fc600078e0210 */
[----:B------:R-:W-:Y:S01]  /*0900*/  ISETP.GT.U32.OR.EX P0, PT, R18, 0x10000, !P0, P1 ;  /* 0x000100001200780c */ /* 0x000fe20004704510 */
[----:B------:R-:W-:-:S12]  /*0910*/  VIADD R16, R14, 0x1 ;  /* 0x000000010e107836 */ /* 0x000fd80000000000 */
[----:B------:R-:W-:-:S04]  /*0920*/  @!P0 IMAD.MOV R16, RZ, RZ, R14 ;  /* 0x000000ffff108224 */ /* 0x000fc800078e020e */
[----:B------:R-:W-:-:S05]  /*0930*/  VIADD R16, R16, 0x40 ;  /* 0x0000004010107836 */ /* 0x000fca0000000000 */
[----:B------:R-:W-:Y:S01]  /*0940*/  PRMT R14, R16, 0x7610, R14 ;  /* 0x00007610100e7816 */ /* 0x000fe2000000000e */
[----:B------:R-:W-:Y:S06]  /*0950*/  BRA `(.L_x_9) ;  /* 0x0000000000587947 */ /* 0x000fec0003800000 */
.L_x_10:
[----:B------:R-:W-:Y:S01]  /*0960*/  IMAD.MOV R14, RZ, RZ, -R17 ;  /* 0x000000ffff0e7224 */ /* 0x000fe200078e0a11 */
[----:B------:R-:W-:-:S04]  /*0970*/  IADD3 R21, P0, PT, RZ, -0x1, RZ ;  /* 0xffffffffff157810 */ /* 0x000fc80007f1e0ff */
[----:B------:R-:W-:Y:S02]  /*0980*/  PRMT R14, R14, 0x7710, RZ ;  /* 0x000077100e0e7816 */ /* 0x000fe400000000ff */
[----:B------:R-:W-:-:S03]  /*0990*/  LOP3.LUT R18, R21, R8, RZ, 0xc0, !PT ;  /* 0x0000000815127212 */ /* 0x000fc600078ec0ff */
[----:B------:R-:W-:-:S05]  /*09a0*/  VIADD R14, R14, 0xfffffff9 ;  /* 0xfffffff90e0e7836 */ /* 0x000fca0000000000 */
[----:B------:R-:W-:Y:S02]  /*09b0*/  LOP3.LUT R17, R14, 0xff, RZ, 0xc0, !PT ;  /* 0x000000ff0e117812 */ /* 0x000fe400078ec0ff */
[----:B------:R-:W-:Y:S02]  /*09c0*/  LOP3.LUT R14, R16, 0x8, RZ, 0xfc, !PT ;  /* 0x00000008100e7812 */ /* 0x000fe400078efcff */
[-C--:B------:R-:W-:Y:S02]  /*09d0*/  SHF.L.U64.HI R19, RZ, R17.reuse, 0x20000 ;  /* 0x00020000ff137419 */ /* 0x080fe40000010211 */
[----:B------:R-:W-:Y:S02]  /*09e0*/  SHF.L.U64.HI R20, RZ, R17, 0x10000 ;  /* 0x00010000ff147419 */ /* 0x000fe40000010211 */
[----:B------:R-:W-:Y:S02]  /*09f0*/  IADD3.X R19, PT, PT, R19, -0x1, RZ, P0, !PT ;  /* 0xffffffff13137810 */ /* 0x000fe400007fe4ff */
[----:B------:R-:W-:-:S02]  /*0a00*/  ISETP.GT.U32.AND P0, PT, R18, RZ, PT ;  /* 0x000000ff1200720c */ /* 0x000fc40003f04070 */
[----:B------:R-:W-:Y:S02]  /*0a10*/  LOP3.LUT R19, R19, 0x100000, R9, 0xe0, !PT ;  /* 0x0010000013137812 */ /* 0x000fe400078ee009 */
[----:B------:R-:W-:Y:S02]  /*0a20*/  SHF.R.U32.HI R17, RZ, R17, R14 ;  /* 0x00000011ff117219 */ /* 0x000fe4000001160e */
[----:B------:R-:W-:-:S13]  /*0a30*/  ISETP.GT.U32.AND.EX P0, PT, R19, R20, PT, P0 ;  /* 0x000000141300720c */ /* 0x000fda0003f04100 */
[----:B------:R-:W-:Y:S05]  /*0a40*/  @P0 BRA `(.L_x_11) ;  /* 0x0000000000180947 */ /* 0x000fea0003800000 */
[C---:B------:R-:W-:Y:S02]  /*0a50*/  LOP3.LUT R14, R17.reuse, 0x1, RZ, 0xc0, !PT ;  /* 0x00000001110e7812 */ /* 0x040fe400078ec0ff */
[----:B------:R-:W-:Y:S02]  /*0a60*/  ISETP.NE.U32.AND P1, PT, R18, RZ, PT ;  /* 0x000000ff1200720c */ /* 0x000fe40003f25070 */
[----:B------:R-:W-:Y:S02]  /*0a70*/  ISETP.NE.U32.AND P0, PT, R14, 0x1, PT ;  /* 0x000000010e00780c */ /* 0x000fe40003f05070 */
[----:B------:R-:W-:Y:S02]  /*0a80*/  PRMT R14, R17, 0x7610, R14 ;  /* 0x00007610110e7816 */ /* 0x000fe4000000000e */
[----:B------:R-:W-:-:S13]  /*0a90*/  ISETP.NE.OR.EX P0, PT, R19, R20, P0, P1 ;  /* 0x000000141300720c */ /* 0x000fda0000705710 */
[----:B------:R-:W-:Y:S05]  /*0aa0*/  @P0 BRA `(.L_x_9) ;  /* 0x0000000000040947 */ /* 0x000fea0003800000 */
.L_x_11:
[----:B------:R-:W-:-:S07]  /*0ab0*/  VIADD R14, R17, 0x1 ;  /* 0x00000001110e7836 */ /* 0x000fce0000000000 */
.L_x_9:
[----:B------:R-:W-:Y:S05]  /*0ac0*/  BSYNC.RECONVERGENT B1 ;  /* 0x0000000000017941 */ /* 0x000fea0003800200 */
.L_x_8:
[----:B------:R-:W-:-:S06]  /*0ad0*/  IMAD.WIDE.U32 R18, R13, 0x4, R4 ;  /* 0x000000040d127825 */ /* 0x000fcc00078e0004 */
[----:B------:R-:W2:Y:S01]  /*0ae0*/  LDG.E R18, desc[UR8][R18.64] ;  /* 0x0000000812127981 */ /* 0x000ea2000c1e1900 */
[----:B------:R-:W-:Y:S01]  /*0af0*/  SHF.R.U32.HI R9, RZ, 0x18, R9 ;  /* 0x00000018ff097819 */ /* 0x000fe20000011609 */
[----:B------:R-:W-:Y:S01]  /*0b00*/  IMAD.IADD R21, R10, 0x1, R12 ;  /* 0x000000010a157824 */ /* 0x000fe200078e020c */
[----:B------:R-:W-:Y:S02]  /*0b10*/  BSSY.RECONVERGENT B1, `(.L_x_12) ;  /* 0x0000038000017945 */ /* 0x000fe40003800200 */
[----:B------:R-:W-:-:S05]  /*0b20*/  LOP3.LUT R14, R14, 0x80, R9, 0xf8, !PT ;  /* 0x000000800e0e7812 */ /* 0x000fca00078ef809 */
[----:B------:R0:W-:Y:S01]  /*0b30*/  STS.U8 [R21], R14 ;  /* 0x0000000e15007388 */ /* 0x0001e20000000000 */
[----:B--2---:R-:W-:-:S04]  /*0b40*/  LOP3.LUT R8, R18, 0x7fffffff, RZ, 0xc0, !PT ;  /* 0x7fffffff12087812 */ /* 0x004fc800078ec0ff */
[----:B------:R-:W-:-:S04]  /*0b50*/  ISETP.GT.U32.AND P0, PT, R8, 0x7f800000, PT ;  /* 0x7f8000000800780c */ /* 0x000fc80003f04070 */
[----:B------:R-:W-:Y:S02]  /*0b60*/  SEL R16, R18, 0x7fffffff, !P0 ;  /* 0x7fffffff12107807 */ /* 0x000fe40004000000 */
[----:B------:R-:W-:-:S04]  /*0b70*/  PRMT R18, RZ, 0x7610, R18 ;  /* 0x00007610ff127816 */ /* 0x000fc80000000012 */
[----:B------:R-:W1:Y:S02]  /*0b80*/  F2F.F64.F32 R16, R16 ;  /* 0x0000001000107310 */ /* 0x000e640000201800 */
[----:B-1----:R-:W-:-:S10]  /*0b90*/  DADD R8, -RZ, |R16| ;  /* 0x00000000ff087229 */ /* 0x002fd40000000510 */
[----:B------:R-:W-:-:S04]  /*0ba0*/  ISETP.GE.U32.AND P0, PT, R8, 0x1, PT ;  /* 0x000000010800780c */ /* 0x000fc80003f06070 */
[----:B------:R-:W-:-:S13]  /*0bb0*/  ISETP.GE.U32.AND.EX P0, PT, R9, 0x3f500000, PT, P0 ;  /* 0x3f5000000900780c */ /* 0x000fda0003f06100 */
[----:B0-----:R-:W-:Y:S05]  /*0bc0*/  @!P0 BRA `(.L_x_13) ;  /* 0x0000000000b08947 */ /* 0x001fea0003800000 */
        /* <DEDUP_REMOVED lines=22> */
.L_x_14:
        /* <DEDUP_REMOVED lines=21> */
.L_x_15:
[----:B------:R-:W-:-:S07]  /*0e80*/  VIADD R18, R8, 0x1 ;  /* 0x0000000108127836 */ /* 0x000fce0000000000 */
.L_x_13:
[----:B------:R-:W-:Y:S05]  /*0e90*/  BSYNC.RECONVERGENT B1 ;  /* 0x0000000000017941 */ /* 0x000fea0003800200 */
.L_x_12:
[----:B------:R-:W-:Y:S01]  /*0ea0*/  SHF.R.U32.HI R17, RZ, 0x18, R17 ;  /* 0x00000018ff117819 */ /* 0x000fe20000011611 */
[----:B------:R-:W-:Y:S01]  /*0eb0*/  IMAD.IADD R9, R15, 0x1, R12 ;  /* 0x000000010f097824 */ /* 0x000fe200078e020c */
[C---:B------:R-:W-:Y:S01]  /*0ec0*/  IADD3 R12, PT, PT, R7.reuse, R12, R7 ;  /* 0x0000000c070c7210 */ /* 0x040fe20007ffe007 */
[----:B------:R-:W-:Y:S01]  /*0ed0*/  IMAD.WIDE.U32 R4, R7, 0x8, R4 ;  /* 0x0000000807047825 */ /* 0x000fe200078e0004 */
[----:B------:R-:W-:Y:S02]  /*0ee0*/  LOP3.LUT R18, R18, 0x80, R17, 0xf8, !PT ;  /* 0x0000008012127812 */ /* 0x000fe400078ef811 */
[----:B------:R-:W-:-:S03]  /*0ef0*/  ISETP.GE.U32.AND P0, PT, R12, 0x200, PT ;  /* 0x000002000c00780c */ /* 0x000fc60003f06070 */
[----:B------:R1:W-:Y:S10]  /*0f00*/  STS.U8 [R9], R18 ;  /* 0x0000001209007388 */ /* 0x0003f40000000000 */
[----:B-1----:R-:W-:Y:S05]  /*0f10*/  @!P0 BRA `(.L_x_16) ;  /* 0xfffffff800088947 */ /* 0x002fea000383ffff */
.L_x_7:
[----:B------:R-:W-:Y:S05]  /*0f20*/  BSYNC.RECONVERGENT B0 ;  /* 0x0000000000007941 */ /* 0x000fea0003800200 */
.L_x_6:
[----:B------:R-:W1:Y:S01]  /*0f30*/  I2F.U32.RP R10, R7 ;  /* 0x00000007000a7306 */ /* 0x000e620000209000 */
[C---:B------:R-:W-:Y:S01]  /*0f40*/  ISETP.GE.U32.AND P0, PT, R6.reuse, 0x100, PT ;  /* 0x000001000600780c */ /* 0x040fe20003f06070 */
[----:B------:R-:W-:Y:S01]  /*0f50*/  BSSY.RECONVERGENT B0, `(.L_x_17) ;  /* 0x000005c000007945 */ /* 0x000fe20003800200 */
[----:B------:R-:W-:Y:S02]  /*0f60*/  VIMNMX.U32 R9, PT, PT, R6, 0x100, !PT ;  /* 0x0000010006097848 */ /* 0x000fe40007fe0000 */
[----:B------:R-:W-:Y:S02]  /*0f70*/  SEL R8, RZ, 0x1, P0 ;  /* 0x00000001ff087807 */ /* 0x000fe40000000000 */
[----:B------:R-:W-:Y:S01]  /*0f80*/  ISETP.NE.U32.AND P2, PT, R7, RZ, PT ;  /* 0x000000ff0700720c */ /* 0x000fe20003f45070 */
[----:B-1----:R-:W1:Y:S02]  /*0f90*/  MUFU.RCP R10, R10 ;  /* 0x0000000a000a7308 */ /* 0x002e640000001000 */
[----:B-1----:R-:W-:-:S06]  /*0fa0*/  VIADD R5, R10, 0xffffffe ;  /* 0x0ffffffe0a057836 */ /* 0x002fcc0000000000 */
[----:B------:R-:W1:Y:S02]  /*0fb0*/  F2I.FTZ.U32.TRUNC.NTZ R5, R5 ;  /* 0x0000000500057305 */ /* 0x000e64000021f000 */
[----:B-1----:R-:W-:-:S04]  /*0fc0*/  IMAD.MOV R4, RZ, RZ, -R5 ;  /* 0x000000ffff047224 */ /* 0x002fc800078e0a05 */
[----:B0-----:R-:W-:Y:S02]  /*0fd0*/  IMAD R11, R4, R7, RZ ;  /* 0x00000007040b7224 */ /* 0x001fe400078e02ff */
[----:B------:R-:W-:-:S04]  /*0fe0*/  IMAD.MOV.U32 R4, RZ, RZ, RZ ;  /* 0x000000ffff047224 */ /* 0x000fc800078e00ff */
[----:B------:R-:W-:Y:S01]  /*0ff0*/  IMAD.HI.U32 R11, R5, R11, R4 ;  /* 0x0000000b050b7227 */ /* 0x000fe200078e0004 */
[----:B------:R-:W-:-:S05]  /*1000*/  IADD3 R4, PT, PT, R9, -R6, -R8 ;  /* 0x8000000609047210 */ /* 0x000fca0007ffe808 */
[----:B------:R-:W-:-:S04]  /*1010*/  IMAD.HI.U32 R9, R11, R4, RZ ;  /* 0x000000040b097227 */ /* 0x000fc800078e00ff */
[----:B------:R-:W-:-:S04]  /*1020*/  IMAD.MOV R5, RZ, RZ, -R9 ;  /* 0x000000ffff057224 */ /* 0x000fc800078e0a09 */
[----:B------:R-:W-:-:S05]  /*1030*/  IMAD R4, R7, R5, R4 ;  /* 0x0000000507047224 */ /* 0x000fca00078e0204 */
[----:B------:R-:W-:-:S13]  /*1040*/  ISETP.GE.U32.AND P0, PT, R4, R7, PT ;  /* 0x000000070400720c */ /* 0x000fda0003f06070 */
[----:B------:R-:W-:Y:S02]  /*1050*/  @P0 IMAD.IADD R4, R4, 0x1, -R7 ;  /* 0x0000000104040824 */ /* 0x000fe400078e0a07 */
[----:B------:R-:W-:-:S03]  /*1060*/  @P0 VIADD R9, R9, 0x1 ;  /* 0x0000000109090836 */ /* 0x000fc60000000000 */
[----:B------:R-:W-:-:S13]  /*1070*/  ISETP.GE.U32.AND P1, PT, R4, R7, PT ;  /* 0x000000070400720c */ /* 0x000fda0003f26070 */
[----:B------:R-:W-:Y:S01]  /*1080*/  @P1 VIADD R9, R9, 0x1 ;  /* 0x0000000109091836 */ /* 0x000fe20000000000 */
[----:B------:R-:W-:-:S05]  /*1090*/  @!P2 LOP3.LUT R9, RZ, R7, RZ, 0x33, !PT ;  /* 0x00000007ff09a212 */ /* 0x000fca00078e33ff */
[----:B------:R-:W-:Y:S02]  /*10a0*/  IMAD.IADD R9, R8, 0x1, R9 ;  /* 0x0000000108097824 */ /* 0x000fe400078e0209 */
[----:B------:R-:W-:-:S03]  /*10b0*/  IMAD.MOV.U32 R8, RZ, RZ, R0 ;  /* 0x000000ffff087224 */ /* 0x000fc600078e0000 */
[----:B------:R-:W-:-:S04]  /*10c0*/  LOP3.LUT R4, R9, 0x1, RZ, 0xc0, !PT ;  /* 0x0000000109047812 */ /* 0x000fc800078ec0ff */
[----:B------:R-:W-:-:S13]  /*10d0*/  ISETP.NE.U32.AND P0, PT, R4, 0x1, PT ;  /* 0x000000010400780c */ /* 0x000fda0003f05070 */
[----:B------:R-:W-:Y:S05]  /*10e0*/  @!P0 BRA `(.L_x_18) ;  /* 0x0000000400088947 */ /* 0x000fea0003800000 */
        /* <DEDUP_REMOVED lines=23> */
[C---:B------:R-:W-:Y:S01]  /*1260*/  ISETP.NE.U32.AND P0, PT, R4.reuse, RZ, PT ;  /* 0x000000ff0400720c */ /* 0x040fe20003f05070 */
[----:B------:R-:W-:Y:S01]  /*1270*/  IMAD R8, R11, 0x8, R8 ;  /* 0x000000080b087824 */ /* 0x000fe200078e0208 */
[C---:B------:R-:W-:Y:S02]  /*1280*/  LOP3.LUT R10, R5.reuse, 0x3ffff, RZ, 0xc0, !PT ;  /* 0x0003ffff050a7812 */ /* 0x040fe400078ec0ff */
[----:B------:R-:W-:Y:S02]  /*1290*/  ISETP.GT.U32.AND P1, PT, R4, RZ, PT ;  /* 0x000000ff0400720c */ /* 0x000fe40003f24070 */
[----:B------:R-:W-:Y:S02]  /*12a0*/  LOP3.LUT R12, R5, 0x1ffff, RZ, 0xc0, !PT ;  /* 0x0001ffff050c7812 */ /* 0x000fe400078ec0ff */
[----:B------:R-:W-:Y:S01]  /*12b0*/  ISETP.NE.AND.EX P0, PT, R10, 0x30000, PT, P0 ;  /* 0x000300000a00780c */ /* 0x000fe20003f05300 */
[----:B------:R-:W-:-:S03]  /*12c0*/  VIADD R10, R8, 0x1 ;  /* 0x00000001080a7836 */ /* 0x000fc60000000000 */
[----:B------:R-:W-:-:S13]  /*12d0*/  ISETP.GT.U32.OR.EX P0, PT, R12, 0x10000, !P0, P1 ;  /* 0x000100000c00780c */ /* 0x000fda0004704510 */
[----:B------:R-:W-:-:S04]  /*12e0*/  @!P0 IMAD.MOV R10, RZ, RZ, R8 ;  /* 0x000000ffff0a8224 */ /* 0x000fc800078e0208 */
[----:B------:R-:W-:-:S05]  /*12f0*/  VIADD R10, R10, 0x40 ;  /* 0x000000400a0a7836 */ /* 0x000fca0000000000 */
[----:B------:R-:W-:Y:S01]  /*1300*/  PRMT R8, R10, 0x7610, R8 ;  /* 0x000076100a087816 */ /* 0x000fe20000000008 */
[----:B------:R-:W-:Y:S06]  /*1310*/  BRA `(.L_x_20) ;  /* 0x0000000000587947 */ /* 0x000fec0003800000 */
.L_x_21:
        /* <DEDUP_REMOVED lines=21> */
.L_x_22:
[----:B------:R-:W-:-:S07]  /*1470*/  VIADD R8, R11, 0x1 ;  /* 0x000000010b087836 */ /* 0x000fce0000000000 */
.L_x_20:
[----:B------:R-:W-:Y:S05]  /*1480*/  BSYNC.RECONVERGENT B1 ;  /* 0x0000000000017941 */ /* 0x000fea0003800200 */
.L_x_19:
[----:B------:R-:W0:Y:S01]  /*1490*/  S2UR UR5, SR_CgaCtaId ;  /* 0x00000000000579c3 */ /* 0x000e220000008800 */
[----:B------:R-:W-:Y:S01]  /*14a0*/  UMOV UR4, 0x400 ;  /* 0x0000040000047882 */ /* 0x000fe20000000000 */
[----:B------:R-:W-:Y:S01]  /*14b0*/  SHF.R.U32.HI R5, RZ, 0x18, R5 ;  /* 0x00000018ff057819 */ /* 0x000fe20000011605 */
[----:B------:R-:W-:-:S03]  /*14c0*/  UIADD3 UR4, UPT, UPT, UR4, 0x200, URZ ;  /* 0x0000020004047890 */ /* 0x000fc6000fffe0ff */
[----:B------:R-:W-:Y:S01]  /*14d0*/  LOP3.LUT R5, R8, 0x80, R5, 0xf8, !PT ;  /* 0x0000008008057812 */ /* 0x000fe200078ef805 */
[----:B------:R-:W-:Y:S01]  /*14e0*/  IMAD.MOV.U32 R8, RZ, RZ, R6 ;  /* 0x000000ffff087224 */ /* 0x000fe200078e0006 */
[----:B0-----:R-:W-:-:S09]  /*14f0*/  ULEA UR4, UR5, UR4, 0x18 ;  /* 0x0000000405047291 */ /* 0x001fd2000f8ec0ff */
[----:B------:R0:W-:Y:S03]  /*1500*/  STS.U8 [R0+UR4], R5 ;  /* 0x0000000500007988 */ /* 0x0001e60008000004 */
.L_x_18:
[----:B------:R-:W-:Y:S05]  /*1510*/  BSYNC.RECONVERGENT B0 ;  /* 0x0000000000007941 */ /* 0x000fea0003800200 */
.L_x_17:
[----:B------:R-:W-:Y:S01]  /*1520*/  ISETP.NE.AND P0, PT, R9, RZ, PT ;  /* 0x000000ff0900720c */ /* 0x000fe20003f05270 */
[----:B------:R-:W-:-:S12]  /*1530*/  BSSY.RECONVERGENT B0, `(.L_x_23) ;  /* 0x0000087000007945 */ /* 0x000fd80003800200 */
[----:B------:R-:W-:Y:S05]  /*1540*/  @!P0 BRA `(.L_x_24) ;  /* 0x0000000800148947 */ /* 0x000fea0003800000 */
[----:B0-----:R-:W0:Y:S01]  /*1550*/  S2R R5, SR_CgaCtaId ;  /* 0x0000000000057919 */ /* 0x001e220000008800 */
[----:B------:R-:W-:Y:S01]  /*1560*/  MOV R4, 0x400 ;  /* 0x0000040000047802 */ /* 0x000fe20000000f00 */
[----:B------:R-:W-:Y:S02]  /*1570*/  IMAD.MOV.U32 R9, RZ, RZ, R8 ;  /* 0x000000ffff097224 */ /* 0x000fe400078e0008 */
[----:B------:R-:W-:Y:S02]  /*1580*/  IMAD.IADD R11, R8, 0x1, R7 ;  /* 0x00000001080b7824 */ /* 0x000fe400078e0207 */
[----:B------:R-:W-:-:S05]  /*1590*/  VIADD R4, R4, 0x200 ;  /* 0x0000020004047836 */ /* 0x000fca0000000000 */
[----:B0-----:R-:W-:-:S05]  /*15a0*/  LEA R6, R5, R4, 0x18 ;  /* 0x0000000405067211 */ /* 0x001fca00078ec0ff */
[----:B------:R-:W-:-:S07]  /*15b0*/  IMAD.IADD R13, R6, 0x1, R7 ;  /* 0x00000001060d7824 */ /* 0x000fce00078e0207 */
.L_x_33:
        /* <DEDUP_REMOVED lines=34> */
.L_x_27:
        /* <DEDUP_REMOVED lines=21> */
.L_x_28:
[----:B------:R-:W-:-:S07]  /*1930*/  VIADD R10, R15, 0x1 ;  /* 0x000000010f0a7836 */ /* 0x000fce0000000000 */
.L_x_26:
[----:B------:R-:W-:Y:S05]  /*1940*/  BSYNC.RECONVERGENT B1 ;  /* 0x0000000000017941 */ /* 0x000fea0003800200 */
.L_x_25:
[----:B------:R-:W-:-:S06]  /*1950*/  IMAD.WIDE.U32 R16, R11, 0x4, R2 ;  /* 0x000000040b107825 */ /* 0x000fcc00078e0002 */
[----:B------:R-:W2:Y:S01]  /*1960*/  LDG.E R16, desc[UR8][R16.64] ;  /* 0x0000000810107981 */ /* 0x000ea2000c1e1900 */
[----:B------:R-:W-:Y:S01]  /*1970*/  SHF.R.U32.HI R5, RZ, 0x18, R5 ;  /* 0x00000018ff057819 */ /* 0x000fe20000011605 */
[----:B------:R-:W-:Y:S01]  /*1980*/  IMAD.IADD R19, R6, 0x1, R8 ;  /* 0x0000000106137824 */ /* 0x000fe200078e0208 */
[----:B------:R-:W-:Y:S01]  /*1990*/  BSSY.RECONVERGENT B1, `(.L_x_29) ;  /* 0x0000038000017945 */ /* 0x000fe20003800200 */
[----:B------:R-:W-:Y:S02]  /*19a0*/  PRMT R12, RZ, 0x7610, R12 ;  /* 0x00007610ff0c7816 */ /* 0x000fe4000000000c */
[----:B------:R-:W-:-:S05]  /*19b0*/  LOP3.LUT R10, R10, 0x80, R5, 0xf8, !PT ;  /* 0x000000800a0a7812 */ /* 0x000fca00078ef805 */
[----:B------:R0:W-:Y:S01]  /*19c0*/  STS.U8 [R19], R10 ;  /* 0x0000000a13007388 */ /* 0x0001e20000000000 */
[----:B--2---:R-:W-:-:S04]  /*19d0*/  LOP3.LUT R4, R16, 0x7fffffff, RZ, 0xc0, !PT ;  /* 0x7fffffff10047812 */ /* 0x004fc800078ec0ff */
[----:B------:R-:W-:-:S04]  /*19e0*/  ISETP.GT.U32.AND P0, PT, R4, 0x7f800000, PT ;  /* 0x7f8000000400780c */ /* 0x000fc80003f04070 */
[----:B------:R-:W-:-:S06]  /*19f0*/  SEL R14, R16, 0x7fffffff, !P0 ;  /* 0x7fffffff100e7807 */ /* 0x000fcc0004000000 */
        /* <DEDUP_REMOVED lines=27> */
.L_x_31:
        /* <DEDUP_REMOVED lines=21> */
.L_x_32:
[----:B------:R-:W-:-:S07]  /*1d00*/  VIADD R12, R4, 0x1 ;  /* 0x00000001040c7836 */ /* 0x000fce0000000000 */
.L_x_30:
[----:B------:R-:W-:Y:S05]  /*1d10*/  BSYNC.RECONVERGENT B1 ;  /* 0x0000000000017941 */ /* 0x000fea0003800200 */
.L_x_29:
        /* <DEDUP_REMOVED lines=8> */
.L_x_24:
[----:B------:R-:W-:Y:S05]  /*1da0*/  BSYNC.RECONVERGENT B0 ;  /* 0x0000000000007941 */ /* 0x000fea0003800200 */
.L_x_23:
[----:B------:R-:W1:Y:S01]  /*1db0*/  LDC.64 R2, c[0x0][0x390] ;  /* 0x0000e400ff027b82 */ /* 0x000e620000000a00 */
[----:B0-----:R-:W-:-:S05]  /*1dc0*/  LOP3.LUT R5, R0, 0x1f, RZ, 0xc0, !PT ;  /* 0x0000001f00057812 */ /* 0x001fca00078ec0ff */
[----:B-1----:R-:W-:Y:S02]  /*1dd0*/  IMAD.WIDE.U32 R2, R5, 0x8, R2 ;  /* 0x0000000805027825 */ /* 0x002fe400078e0002 */
[----:B------:R-:W-:Y:S06]  /*1de0*/  BAR.SYNC.DEFER_BLOCKING 0x0 ;  /* 0x0000000000007b1d */ /* 0x000fec0000010000 */
[----:B------:R-:W2:Y:S04]  /*1df0*/  LDG.E.64 R4, desc[UR8][R2.64] ;  /* 0x0000000802047981 */ /* 0x000ea8000c1e1b00 */
[----:B------:R-:W3:Y:S01]  /*1e00*/  LDG.E.64 R6, desc[UR8][R2.64+0x100] ;  /* 0x0001000802067981 */ /* 0x000ee2000c1e1b00 */
[----:B------:R-:W0:Y:S01]  /*1e10*/  S2UR UR5, SR_CgaCtaId ;  /* 0x00000000000579c3 */ /* 0x000e220000008800 */
[C---:B------:R-:W-:Y:S01]  /*1e20*/  IMAD.SHL.U32 R8, R0.reuse, 0x2, RZ ;  /* 0x0000000200087824 */ /* 0x040fe200078e00ff */
[----:B------:R-:W-:Y:S01]  /*1e30*/  UMOV UR4, 0x400 ;  /* 0x0000040000047882 */ /* 0x000fe20000000000 */
[C---:B------:R-:W-:Y:S01]  /*1e40*/  IMAD.SHL.U32 R10, R0.reuse, 0x8, RZ ;  /* 0x00000008000a7824 */ /* 0x040fe200078e00ff */
[----:B------:R-:W-:Y:S01]  /*1e50*/  UIADD3 UR6, UPT, UPT, UR4, 0x200, URZ ;  /* 0x0000020004067890 */ /* 0x000fe2000fffe0ff */
[----:B------:R-:W-:Y:S01]  /*1e60*/  IMAD.SHL.U32 R11, R0, 0x4, RZ ;  /* 0x00000004000b7824 */ /* 0x000fe200078e00ff */
[----:B------:R-:W-:-:S02]  /*1e70*/  LOP3.LUT R9, R8, 0x38, RZ, 0xc0, !PT ;  /* 0x0000003808097812 */ /* 0x000fc400078ec0ff */
[----:B------:R-:W-:Y:S02]  /*1e80*/  LOP3.LUT R10, R10, 0x1fe0, RZ, 0xc0, !PT ;  /* 0x00001fe00a0a7812 */ /* 0x000fe400078ec0ff */
[----:B------:R-:W-:Y:S02]  /*1e90*/  LOP3.LUT R9, R9, 0x3, R0, 0xf8, !PT ;  /* 0x0000000309097812 */ /* 0x000fe400078ef800 */
[----:B------:R-:W-:Y:S01]  /*1ea0*/  LOP3.LUT R13, R10, 0xc, R11, 0xf8, !PT ;  /* 0x0000000c0a0d7812 */ /* 0x000fe200078ef80b */
[----:B0-----:R-:W-:Y:S02]  /*1eb0*/  ULEA UR4, UR5, UR4, 0x18 ;  /* 0x0000000405047291 */ /* 0x001fe4000f8ec0ff */
[----:B------:R-:W-:-:S04]  /*1ec0*/  ULEA UR6, UR5, UR6, 0x18 ;  /* 0x0000000605067291 */ /* 0x000fc8000f8ec0ff */
[C---:B------:R-:W-:Y:S02]  /*1ed0*/  LEA R0, R9.reuse, UR4, 0x2 ;  /* 0x0000000409007c11 */ /* 0x040fe4000f8e10ff */
[----:B------:R-:W-:Y:S01]  /*1ee0*/  LEA R17, R9, UR6, 0x2 ;  /* 0x0000000609117c11 */ /* 0x000fe2000f8e10ff */
[----:B------:R-:W0:Y:S04]  /*1ef0*/  LDS R14, [R13+UR4+0x100] ;  /* 0x000100040d0e7984 */ /* 0x000e280008000800 */
[----:B------:R1:W4:Y:S04]  /*1f00*/  LDS R15, [R13+UR4+0x110] ;  /* 0x000110040d0f7984 */ /* 0x0003280008000800 */
[----:B------:R-:W5:Y:S04]  /*1f10*/  LDS R18, [R17] ;  /* 0x0000000011127984 */ /* 0x000f680000000800 */
[----:B------:R-:W5:Y:S04]  /*1f20*/  LDS R19, [R17+0x10] ;  /* 0x0000100011137984 */ /* 0x000f680000000800 */
[----:B------:R-:W5:Y:S04]  /*1f30*/  LDS R12, [R0] ;  /* 0x00000000000c7984 */ /* 0x000f680000000800 */
[----:B------:R-:W5:Y:S01]  /*1f40*/  LDS R16, [R0+0x10] ;  /* 0x0000100000107984 */ /* 0x000f620000000800 */
[----:B0-----:R-:W-:-:S02]  /*1f50*/  F2FP.F16.E4M3.UNPACK_B R9, R14 ;  /* 0x0000000eff09723e */ /* 0x001fc400020006ff */
[----:B-1----:R-:W-:Y:S02]  /*1f60*/  F2FP.F16.E4M3.UNPACK_B R13, R14.H1 ;  /* 0x0000000eff0d723e */ /* 0x002fe400030006ff */
[-C--:B----4-:R-:W-:Y:S02]  /*1f70*/  F2FP.F16.E4M3.UNPACK_B R11, R15.reuse ;  /* 0x0000000fff0b723e */ /* 0x090fe400020006ff */
[----:B------:R-:W-:Y:S02]  /*1f80*/  F2FP.F16.E4M3.UNPACK_B R15, R15.H1 ;  /* 0x0000000fff0f723e */ /* 0x000fe400030006ff */
[-C--:B-----5:R-:W-:Y:S02]  /*1f90*/  F2FP.F16.E4M3.UNPACK_B R20, R18.reuse ;  /* 0x00000012ff14723e */ /* 0x0a0fe400020006ff */
[----:B------:R-:W-:Y:S02]  /*1fa0*/  F2FP.F16.E4M3.UNPACK_B R18, R18.H1 ;  /* 0x00000012ff12723e */ /* 0x000fe400030006ff */
[----:B------:R-:W-:-:S02]  /*1fb0*/  F2FP.F16.E4M3.UNPACK_B R21, R19 ;  /* 0x00000013ff15723e */ /* 0x000fc400020006ff */
[----:B------:R-:W-:Y:S02]  /*1fc0*/  F2FP.F16.E4M3.UNPACK_B R19, R19.H1 ;  /* 0x00000013ff13723e */ /* 0x000fe400030006ff */
[-C--:B------:R-:W-:Y:S02]  /*1fd0*/  F2FP.F16.E4M3.UNPACK_B R8, R12.reuse ;  /* 0x0000000cff08723e */ /* 0x080fe400020006ff */
[----:B------:R-:W-:Y:S02]  /*1fe0*/  F2FP.F16.E4M3.UNPACK_B R12, R12.H1 ;  /* 0x0000000cff0c723e */ /* 0x000fe400030006ff */
[-C--:B------:R-:W-:Y:S02]  /*1ff0*/  F2FP.F16.E4M3.UNPACK_B R10, R16.reuse ;  /* 0x00000010ff0a723e */ /* 0x080fe400020006ff */
[----:B------:R-:W-:-:S05]  /*2000*/  F2FP.F16.E4M3.UNPACK_B R14, R16.H1 ;  /* 0x00000010ff0e723e */ /* 0x000fca00030006ff */
[----:B------:R-:W-:-:S15]  /*2010*/  HMMA.16816.F32 R8, R8, R20, RZ ;  /* 0x000000140808723c */ /* 0x000fde00000018ff */
[----:B------:R-:W-:-:S05]  /*2020*/  NOP ;  /* 0x0000000000007918 */ /* 0x000fca0000000000 */
[----:B------:R-:W-:-:S15]  /*2030*/  HMMA.16816.F32 R8, R12, R18, R8 ;  /* 0x000000120c08723c */ /* 0x000fde0000001808 */
[----:B------:R-:W-:-:S04]  /*2040*/  NOP ;  /* 0x0000000000007918 */ /* 0x000fc80000000000 */
[----:B--2---:R-:W-:Y:S01]  /*2050*/  FADD R4, R4, R8 ;  /* 0x0000000804047221 */ /* 0x004fe20000000000 */
[----:B------:R-:W-:Y:S01]  /*2060*/  FADD R5, R5, R9 ;  /* 0x0000000905057221 */ /* 0x000fe20000000000 */
[----:B---3--:R-:W-:Y:S01]  /*2070*/  FADD R6, R6, R10 ;  /* 0x0000000a06067221 */ /* 0x008fe20000000000 */
[----:B------:R-:W-:-:S03]  /*2080*/  FADD R7, R7, R11 ;  /* 0x0000000b07077221 */ /* 0x000fc60000000000 */
[----:B------:R-:W-:Y:S04]  /*2090*/  STG.E.64 desc[UR8][R2.64], R4 ;  /* 0x0000000402007986 */ /* 0x000fe8000c101b08 */
[----:B------:R-:W-:Y:S01]  /*20a0*/  STG.E.64 desc[UR8][R2.64+0x100], R6 ;  /* 0x0001000602007986 */ /* 0x000fe2000c101b08 */
[----:B------:R-:W-:Y:S05]  /*20b0*/  EXIT ;  /* 0x000000000000794d */ /* 0x000fea0003800000 */
.L_x_34:
[----:B------:R-:W-:-:S00]  /*20c0*/  BRA `(.L_x_34) ;  /* 0xfffffffc00fc7947 */ /* 0x000fc0000383ffff */
[----:B------:R-:W-:-:S00]  /*20d0*/  NOP ;  /* 0x0000000000007918 */ /* 0x000fc00000000000 */
        /* <DEDUP_REMOVED lines=10> */
.L_x_35:


//--------------------- .nv.shared._Z6kernelPKfS0_Pf --------------------------
	.section	.nv.shared._Z6kernelPKfS0_Pf,"aw",@nobits
	.sectionflags	@""
.nv.shared._Z6kernelPKfS0_Pf:
	.zero		1792


//--------------------- .nv.shared.reserved.0     --------------------------
	.section	.nv.shared.reserved.0,"aw",@nobits
	.weak		__nv_reservedSMEM_offset_0_alias
	.size		__nv_reservedSMEM_offset_0_alias, 0, 64
	.other		__nv_reservedSMEM_offset_0_alias,@"STO_CUDA_RESERVED_SHARED STV_DEFAULT"
__nv_reservedSMEM_offset_0_alias:
	.zero		0
	.zero		64


//--------------------- .nv.constant0._Z6kernelPKfS0_Pf --------------------------
	.section	.nv.constant0._Z6kernelPKfS0_Pf,"a",@progbits
	.sectionflags	@""
	.align	4
.nv.constant0._Z6kernelPKfS0_Pf:
	.zero		920


//--------------------- SYMBOLS --------------------------

	.type		.nv.reservedSmem.offset0,@object
	.size		.nv.reservedSmem.offset0,0x4
	.type		.nv.reservedSmem.cap,@object
	.size		.nv.reservedSmem.cap,0x4
